//
// Generated by NVIDIA NVVM Compiler
//
// Compiler Build ID: CL-36424714
// Cuda compilation tools, release 13.0, V13.0.88
// Based on NVVM 20.0.0
//

.version 9.0
.target sm_100
.address_size 64

	// .globl	_Z17life3d_run_kerneliPcS_

.visible .entry _Z17life3d_run_kerneliPcS_(
	.param .u32 _Z17life3d_run_kerneliPcS__param_0,
	.param .u64 .ptr .align 1 _Z17life3d_run_kerneliPcS__param_1,
	.param .u64 .ptr .align 1 _Z17life3d_run_kerneliPcS__param_2
)
{
	.reg .pred 	%p<8>;
	.reg .b16 	%rs<6>;
	.reg .b32 	%r<84>;
	.reg .b64 	%rd<26>;

	ld.param.u32 	%r25, [_Z17life3d_run_kerneliPcS__param_0];
	ld.param.u64 	%rd3, [_Z17life3d_run_kerneliPcS__param_1];
	ld.param.u64 	%rd2, [_Z17life3d_run_kerneliPcS__param_2];
	cvta.to.global.u64 	%rd1, %rd3;
	mov.u32 	%r26, %ctaid.x;
	mov.u32 	%r27, %ntid.x;
	mul.lo.s32 	%r1, %r26, %r27;
	mov.u32 	%r2, %tid.x;
	add.s32 	%r3, %r1, %r2;
	mov.u32 	%r28, %ctaid.y;
	mov.u32 	%r29, %ntid.y;
	mov.u32 	%r30, %tid.y;
	mad.lo.s32 	%r31, %r28, %r29, %r30;
	mov.u32 	%r32, %ctaid.z;
	mov.u32 	%r33, %ntid.z;
	mov.u32 	%r34, %tid.z;
	mad.lo.s32 	%r5, %r32, %r33, %r34;
	max.s32 	%r35, %r3, %r31;
	max.s32 	%r36, %r5, %r35;
	setp.ge.s32 	%p1, %r36, %r25;
	@%p1 bra 	$L__BB0_6;
	add.s32 	%r39, %r25, %r31;
	add.s32 	%r40, %r25, %r5;
	add.s32 	%r41, %r39, -1;
	rem.s32 	%r6, %r41, %r25;
	add.s32 	%r42, %r40, -1;
	rem.s32 	%r7, %r42, %r25;
	rem.s32 	%r8, %r40, %r25;
	add.s32 	%r43, %r40, 1;
	rem.s32 	%r9, %r43, %r25;
	rem.s32 	%r10, %r39, %r25;
	add.s32 	%r44, %r39, 1;
	rem.s32 	%r11, %r44, %r25;
	add.s32 	%r45, %r2, %r25;
	add.s32 	%r80, %r45, %r1;
	mov.b32 	%r82, 0;
	mov.b32 	%r81, -3;
$L__BB0_2:
	add.s32 	%r46, %r80, -1;
	rem.s32 	%r47, %r46, %r25;
	mul.lo.s32 	%r16, %r47, %r25;
	add.s32 	%r48, %r16, %r6;
	mul.lo.s32 	%r49, %r48, %r25;
	add.s32 	%r50, %r49, %r7;
	cvt.s64.s32 	%rd4, %r50;
	add.s64 	%rd5, %rd1, %rd4;
	ld.global.s8 	%r51, [%rd5];
	add.s32 	%r52, %r82, %r51;
	add.s32 	%r53, %r49, %r8;
	cvt.s64.s32 	%rd6, %r53;
	add.s64 	%rd7, %rd1, %rd6;
	ld.global.s8 	%r54, [%rd7];
	add.s32 	%r55, %r52, %r54;
	add.s32 	%r56, %r49, %r9;
	cvt.s64.s32 	%rd8, %r56;
	add.s64 	%rd9, %rd1, %rd8;
	ld.global.s8 	%r57, [%rd9];
	add.s32 	%r58, %r55, %r57;
	add.s32 	%r59, %r16, %r10;
	mul.lo.s32 	%r17, %r59, %r25;
	add.s32 	%r60, %r17, %r7;
	cvt.s64.s32 	%rd10, %r60;
	add.s64 	%rd11, %rd1, %rd10;
	ld.global.s8 	%r61, [%rd11];
	add.s32 	%r83, %r58, %r61;
	setp.eq.s32 	%p2, %r81, -2;
	@%p2 bra 	$L__BB0_4;
	add.s32 	%r62, %r17, %r8;
	cvt.s64.s32 	%rd12, %r62;
	add.s64 	%rd13, %rd1, %rd12;
	ld.global.s8 	%r63, [%rd13];
	add.s32 	%r83, %r83, %r63;
$L__BB0_4:
	add.s32 	%r64, %r17, %r9;
	cvt.s64.s32 	%rd14, %r64;
	add.s64 	%rd15, %rd1, %rd14;
	ld.global.s8 	%r65, [%rd15];
	add.s32 	%r66, %r83, %r65;
	add.s32 	%r67, %r16, %r11;
	mul.lo.s32 	%r68, %r67, %r25;
	add.s32 	%r69, %r68, %r7;
	cvt.s64.s32 	%rd16, %r69;
	add.s64 	%rd17, %rd1, %rd16;
	ld.global.s8 	%r70, [%rd17];
	add.s32 	%r71, %r66, %r70;
	add.s32 	%r72, %r68, %r8;
	cvt.s64.s32 	%rd18, %r72;
	add.s64 	%rd19, %rd1, %rd18;
	ld.global.s8 	%r73, [%rd19];
	add.s32 	%r74, %r71, %r73;
	add.s32 	%r75, %r68, %r9;
	cvt.s64.s32 	%rd20, %r75;
	add.s64 	%rd21, %rd1, %rd20;
	ld.global.s8 	%r76, [%rd21];
	add.s32 	%r82, %r74, %r76;
	add.s32 	%r81, %r81, 1;
	add.s32 	%r80, %r80, 1;
	setp.ne.s32 	%p3, %r81, 0;
	@%p3 bra 	$L__BB0_2;
	mad.lo.s32 	%r77, %r25, %r3, %r31;
	mad.lo.s32 	%r78, %r77, %r25, %r5;
	cvt.s64.s32 	%rd22, %r78;
	add.s64 	%rd23, %rd1, %rd22;
	ld.global.u8 	%rs1, [%rd23];
	setp.ne.s16 	%p4, %rs1, 0;
	add.s32 	%r79, %r82, -8;
	setp.lt.u32 	%p5, %r79, -3;
	setp.eq.s16 	%p6, %rs1, 0;
	setp.eq.s32 	%p7, %r82, 6;
	selp.b16 	%rs2, 1, %rs1, %p7;
	selp.b16 	%rs3, %rs2, %rs1, %p6;
	selp.b16 	%rs4, 0, %rs3, %p5;
	selp.b16 	%rs5, %rs4, %rs3, %p4;
	cvta.to.global.u64 	%rd24, %rd2;
	add.s64 	%rd25, %rd24, %rd22;
	st.global.u8 	[%rd25], %rs5;
$L__BB0_6:
	ret;

}


// ===== COMPILED SASS (sm_100) =====

	.target	sm_100

	.elftype	@"ET_EXEC"


//--------------------- .note.nv.tkinfo           --------------------------
	.section	.note.nv.tkinfo,"",@"SHT_NOTE"
	.sectionflags	@"SHF_NOTE_NV_TKINFO"
	.tkinfo
        /*0018*/ 	.word	0x00000002
        /*0030*/ 	.string	""
        /*0030*/ 	.string	"ptxas"
        /*0030*/ 	.string	"Cuda compilation tools, release 13.0, V13.0.88"
        /*0030*/ 	.string	"Build cuda_13.0.r13.0/compiler.36424714_0"
        /*0030*/ 	.string	"-arch sm_100 -m 64 "



//--------------------- .note.nv.cuinfo           --------------------------
	.section	.note.nv.cuinfo,"",@"SHT_NOTE"
	.sectionflags	@"SHF_NOTE_NV_CUINFO"
        /*0018*/ 	.short	0x0002
        /*001a*/ 	.short	0x0064
        /*001c*/ 	.short	0x0082
	.zero		2


//--------------------- .nv.info                  --------------------------
	.section	.nv.info,"",@"SHT_CUDA_INFO"
	.align	4


	//----- nvinfo : EIATTR_REGCOUNT
	.align		4
        /*0000*/ 	.byte	0x04, 0x2f
        /*0002*/ 	.short	(.L_1 - .L_0)
	.align		4
.L_0:
        /*0004*/ 	.word	index@(_Z17life3d_run_kerneliPcS_)
        /*0008*/ 	.word	0x00000020


	//----- nvinfo : EIATTR_FRAME_SIZE
	.align		4
.L_1:
        /*000c*/ 	.byte	0x04, 0x11
        /*000e*/ 	.short	(.L_3 - .L_2)
	.align		4
.L_2:
        /*0010*/ 	.word	index@(_Z17life3d_run_kerneliPcS_)
        /*0014*/ 	.word	0x00000000


	//----- nvinfo : EIATTR_MIN_STACK_SIZE
	.align		4
.L_3:
        /*0018*/ 	.byte	0x04, 0x12
        /*001a*/ 	.short	(.L_5 - .L_4)
	.align		4
.L_4:
        /*001c*/ 	.word	index@(_Z17life3d_run_kerneliPcS_)
        /*0020*/ 	.word	0x00000000
.L_5:


//--------------------- .nv.compat                --------------------------
	.section	.nv.compat,"",@"SHT_CUDA_COMPAT_INFO"
	.align	4
        /*0000*/ 	.byte	0x02, 0x09, 0x00, 0x00, 0x02, 0x02, 0x01, 0x00, 0x02, 0x05, 0x05, 0x00, 0x03, 0x07, 0x01, 0x01
        /*0010*/ 	.byte	0x02, 0x03, 0x00, 0x00, 0x02, 0x06, 0x01, 0x00, 0x04, 0x0b, 0x08, 0x00, 0x09, 0x00, 0x00, 0x00
        /*0020*/ 	.byte	0x00, 0x00, 0x00, 0x00


//--------------------- .nv.info._Z17life3d_run_kerneliPcS_ --------------------------
	.section	.nv.info._Z17life3d_run_kerneliPcS_,"",@"SHT_CUDA_INFO"
	.sectionflags	@""
	.align	4


	//----- nvinfo : EIATTR_CUDA_API_VERSION
	.align		4
        /*0000*/ 	.byte	0x04, 0x37
        /*0002*/ 	.short	(.L_7 - .L_6)
.L_6:
        /*0004*/ 	.word	0x00000082


	//----- nvinfo : EIATTR_KPARAM_INFO
	.align		4
.L_7:
        /*0008*/ 	.byte	0x04, 0x17
        /*000a*/ 	.short	(.L_9 - .L_8)
.L_8:
        /*000c*/ 	.word	0x00000000
        /*0010*/ 	.short	0x0002
        /*0012*/ 	.short	0x0010
        /*0014*/ 	.byte	0x00, 0xf5, 0x21, 0x00


	//----- nvinfo : EIATTR_KPARAM_INFO
	.align		4
.L_9:
        /*0018*/ 	.byte	0x04, 0x17
        /*001a*/ 	.short	(.L_11 - .L_10)
.L_10:
        /*001c*/ 	.word	0x00000000
        /*0020*/ 	.short	0x0001
        /*0022*/ 	.short	0x0008
        /*0024*/ 	.byte	0x00, 0xf5, 0x21, 0x00


	//----- nvinfo : EIATTR_KPARAM_INFO
	.align		4
.L_11:
        /*0028*/ 	.byte	0x04, 0x17
        /*002a*/ 	.short	(.L_13 - .L_12)
.L_12:
        /*002c*/ 	.word	0x00000000
        /*0030*/ 	.short	0x0000
        /*0032*/ 	.short	0x0000
        /*0034*/ 	.byte	0x00, 0xf0, 0x11, 0x00


	//----- nvinfo : EIATTR_SPARSE_MMA_MASK
	.align		4
.L_13:
        /*0038*/ 	.byte	0x03, 0x50
        /*003a*/ 	.short	0x0000


	//----- nvinfo : EIATTR_MAXREG_COUNT
	.align		4
        /*003c*/ 	.byte	0x03, 0x1b
        /*003e*/ 	.short	0x00ff


	//----- nvinfo : EIATTR_MERCURY_ISA_VERSION
	.align		4
        /*0040*/ 	.byte	0x03, 0x5f
        /*0042*/ 	.short	0x0101


	//----- nvinfo : EIATTR_VRC_CTA_INIT_COUNT
	.align		4
        /*0044*/ 	.byte	0x02, 0x4a
	.zero		1
	.zero		1


	//----- nvinfo : EIATTR_EXIT_INSTR_OFFSETS
	.align		4
        /*0048*/ 	.byte	0x04, 0x1c
        /*004a*/ 	.short	(.L_15 - .L_14)


	//   ....[0]....
.L_14:
        /*004c*/ 	.word	0x00000110


	//   ....[1]....
        /*0050*/ 	.word	0x000011e0


	//----- nvinfo : EIATTR_CBANK_PARAM_SIZE
	.align		4
.L_15:
        /*0054*/ 	.byte	0x03, 0x19
        /*0056*/ 	.short	0x0018


	//----- nvinfo : EIATTR_PARAM_CBANK
	.align		4
        /*0058*/ 	.byte	0x04, 0x0a
        /*005a*/ 	.short	(.L_17 - .L_16)
	.align		4
.L_16:
        /*005c*/ 	.word	index@(.nv.constant0._Z17life3d_run_kerneliPcS_)
        /*0060*/ 	.short	0x0380
        /*0062*/ 	.short	0x0018


	//----- nvinfo : EIATTR_SW_WAR
	.align		4
.L_17:
        /*0064*/ 	.byte	0x04, 0x36
        /*0066*/ 	.short	(.L_19 - .L_18)
.L_18:
        /*0068*/ 	.word	0x00000008
.L_19:


//--------------------- .nv.callgraph             --------------------------
	.section	.nv.callgraph,"",@"SHT_CUDA_CALLGRAPH"
	.align	4
	.sectionentsize	8
	.align		4
        /*0000*/ 	.word	0x00000000
	.align		4
        /*0004*/ 	.word	0xffffffff
	.align		4
        /*0008*/ 	.word	0x00000000
	.align		4
        /*000c*/ 	.word	0xfffffffe
	.align		4
        /*0010*/ 	.word	0x00000000
	.align		4
        /*0014*/ 	.word	0xfffffffd
	.align		4
        /*0018*/ 	.word	0x00000000
	.align		4
        /*001c*/ 	.word	0xfffffffc


//--------------------- .text._Z17life3d_run_kerneliPcS_ --------------------------
	.section	.text._Z17life3d_run_kerneliPcS_,"ax",@progbits
	.align	128
        .global         _Z17life3d_run_kerneliPcS_
        .type           _Z17life3d_run_kerneliPcS_,@function
        .size           _Z17life3d_run_kerneliPcS_,(.L_x_1 - _Z17life3d_run_kerneliPcS_)
        .other          _Z17life3d_run_kerneliPcS_,@"STO_CUDA_ENTRY STV_DEFAULT"
_Z17life3d_run_kerneliPcS_:
.text._Z17life3d_run_kerneliPcS_:
[----:B------:R-:W-:Y:S01]  /*0000*/  LDC R1, c[0x0][0x37c] ;  /* 0x0000df00ff017b82 */ /* 0x000fe20000000800 */
[----:B------:R-:W0:Y:S07]  /*0010*/  S2R R3, SR_TID.Y ;  /* 0x0000000000037919 */ /* 0x000e2e0000002200 */
[----:B------:R-:W1:Y:S01]  /*0020*/  S2UR UR4, SR_CTAID.X ;  /* 0x00000000000479c3 */ /* 0x000e620000002500 */
[----:B------:R-:W1:Y:S01]  /*0030*/  LDCU UR5, c[0x0][0x360] ;  /* 0x00006c00ff0577ac */ /* 0x000e620008000800 */
[----:B------:R-:W2:Y:S01]  /*0040*/  S2R R0, SR_TID.Z ;  /* 0x0000000000007919 */ /* 0x000ea20000002300 */
[----:B------:R-:W3:Y:S05]  /*0050*/  S2R R6, SR_TID.X ;  /* 0x0000000000067919 */ /* 0x000eea0000002100 */
[----:B------:R-:W0:Y:S08]  /*0060*/  LDC R26, c[0x0][0x364] ;  /* 0x0000d900ff1a7b82 */ /* 0x000e300000000800 */
[----:B------:R-:W0:Y:S08]  /*0070*/  S2UR UR6, SR_CTAID.Y ;  /* 0x00000000000679c3 */ /* 0x000e300000002600 */
[----:B------:R-:W2:Y:S01]  /*0080*/  S2UR UR7, SR_CTAID.Z ;  /* 0x00000000000779c3 */ /* 0x000ea20000002700 */
[----:B-1----:R-:W-:-:S07]  /*0090*/  UIMAD UR4, UR4, UR5, URZ ;  /* 0x00000005040472a4 */ /* 0x002fce000f8e02ff */
[----:B------:R-:W2:Y:S01]  /*00a0*/  LDC R7, c[0x0][0x368] ;  /* 0x0000da00ff077b82 */ /* 0x000ea20000000800 */
[----:B---3--:R-:W-:-:S07]  /*00b0*/  VIADD R24, R6, UR4 ;  /* 0x0000000406187c36 */ /* 0x008fce0008000000 */
[----:B------:R-:W1:Y:S01]  /*00c0*/  LDC R9, c[0x0][0x380] ;  /* 0x0000e000ff097b82 */ /* 0x000e620000000800 */
[----:B0-----:R-:W-:Y:S02]  /*00d0*/  IMAD R26, R26, UR6, R3 ;  /* 0x000000061a1a7c24 */ /* 0x001fe4000f8e0203 */
[----:B--2---:R-:W-:-:S05]  /*00e0*/  IMAD R7, R7, UR7, R0 ;  /* 0x0000000707077c24 */ /* 0x004fca000f8e0200 */
[----:B------:R-:W-:-:S04]  /*00f0*/  VIMNMX3 R0, R24, R26, R7, !PT ;  /* 0x0000001a1800720f */ /* 0x000fc80007800107 */
[----:B-1----:R-:W-:-:S13]  /*0100*/  ISETP.GE.AND P0, PT, R0, R9, PT ;  /* 0x000000090000720c */ /* 0x002fda0003f06270 */
[----:B------:R-:W-:Y:S05]  /*0110*/  @P0 EXIT ;  /* 0x000000000000094d */ /* 0x000fea0003800000 */
[-C--:B------:R-:W-:Y:S01]  /*0120*/  IABS R13, R9.reuse ;  /* 0x00000009000d7213 */ /* 0x080fe20000000000 */
[----:B------:R-:W-:Y:S01]  /*0130*/  IMAD.IADD R0, R26, 0x1, R9 ;  /* 0x000000011a007824 */ /* 0x000fe200078e0209 */
[----:B------:R-:W-:Y:S01]  /*0140*/  LOP3.LUT R23, RZ, R9, RZ, 0x33, !PT ;  /* 0x00000009ff177212 */ /* 0x000fe200078e33ff */
[----:B------:R-:W0:Y:S01]  /*0150*/  LDCU.64 UR8, c[0x0][0x388] ;  /* 0x00007100ff0877ac */ /* 0x000e220008000a00 */
[----:B------:R-:W1:Y:S01]  /*0160*/  I2F.RP R3, R13 ;  /* 0x0000000d00037306 */ /* 0x000e620000209400 */
[----:B------:R-:W-:Y:S01]  /*0170*/  VIADD R4, R0, 0xffffffff ;  /* 0xffffffff00047836 */ /* 0x000fe20000000000 */
[----:B------:R-:W2:Y:S04]  /*0180*/  LDCU.64 UR6, c[0x0][0x358] ;  /* 0x00006b00ff0677ac */ /* 0x000ea80008000a00 */
[----:B------:R-:W-:-:S02]  /*0190*/  IABS R8, R4 ;  /* 0x0000000400087213 */ /* 0x000fc40000000000 */
[----:B------:R-:W-:Y:S01]  /*01a0*/  ISETP.GE.AND P6, PT, R4, RZ, PT ;  /* 0x000000ff0400720c */ /* 0x000fe20003fc6270 */
[----:B-1----:R-:W1:Y:S02]  /*01b0*/  MUFU.RCP R3, R3 ;  /* 0x0000000300037308 */ /* 0x002e640000001000 */
[----:B-1----:R-:W-:Y:S01]  /*01c0*/  VIADD R10, R3, 0xffffffe ;  /* 0x0ffffffe030a7836 */ /* 0x002fe20000000000 */
[----:B------:R-:W-:-:S05]  /*01d0*/  IADD3 R3, PT, PT, R9, UR4, R6 ;  /* 0x0000000409037c10 */ /* 0x000fca000fffe006 */
[----:B------:R1:W3:Y:S01]  /*01e0*/  F2I.FTZ.U32.TRUNC.NTZ R11, R10 ;  /* 0x0000000a000b7305 */ /* 0x0002e2000021f000 */
[----:B------:R-:W-:-:S05]  /*01f0*/  VIADD R17, R3, 0xffffffff ;  /* 0xffffffff03117836 */ /* 0x000fca0000000000 */
[----:B------:R-:W-:Y:S01]  /*0200*/  IABS R19, R17 ;  /* 0x0000001100137213 */ /* 0x000fe20000000000 */
[----:B-1----:R-:W-:Y:S02]  /*0210*/  IMAD.MOV.U32 R10, RZ, RZ, RZ ;  /* 0x000000ffff0a7224 */ /* 0x002fe400078e00ff */
[----:B---3--:R-:W-:-:S04]  /*0220*/  IMAD.MOV R2, RZ, RZ, -R11 ;  /* 0x000000ffff027224 */ /* 0x008fc800078e0a0b */
[----:B------:R-:W-:Y:S02]  /*0230*/  IMAD R5, R2, R13, RZ ;  /* 0x0000000d02057224 */ /* 0x000fe400078e02ff */
[----:B------:R-:W-:Y:S02]  /*0240*/  IMAD.IADD R2, R7, 0x1, R9 ;  /* 0x0000000107027824 */ /* 0x000fe400078e0209 */
[----:B------:R-:W-:-:S03]  /*0250*/  IMAD.HI.U32 R12, R11, R5, R10 ;  /* 0x000000050b0c7227 */ /* 0x000fc600078e000a */
[----:B------:R-:W-:Y:S01]  /*0260*/  IABS R16, R2 ;  /* 0x0000000200107213 */ /* 0x000fe20000000000 */
[----:B------:R-:W-:Y:S02]  /*0270*/  VIADD R11, R2, 0xffffffff ;  /* 0xffffffff020b7836 */ /* 0x000fe40000000000 */
[----:B------:R-:W-:-:S03]  /*0280*/  IMAD.HI.U32 R5, R12, R8, RZ ;  /* 0x000000080c057227 */ /* 0x000fc600078e00ff */
[----:B------:R-:W-:Y:S01]  /*0290*/  IABS R10, R11 ;  /* 0x0000000b000a7213 */ /* 0x000fe20000000000 */
[----:B------:R-:W-:Y:S02]  /*02a0*/  IMAD.MOV R5, RZ, RZ, -R5 ;  /* 0x000000ffff057224 */ /* 0x000fe400078e0a05 */
[----:B------:R-:W-:Y:S02]  /*02b0*/  VIADD R15, R2, 0x1 ;  /* 0x00000001020f7836 */ /* 0x000fe40000000000 */
[C---:B------:R-:W-:Y:S02]  /*02c0*/  IMAD R8, R13.reuse, R5, R8 ;  /* 0x000000050d087224 */ /* 0x040fe400078e0208 */
[C---:B------:R-:W-:Y:S01]  /*02d0*/  IMAD.HI.U32 R5, R12.reuse, R10, RZ ;  /* 0x0000000a0c057227 */ /* 0x040fe200078e00ff */
[----:B------:R-:W-:Y:S02]  /*02e0*/  IABS R20, R15 ;  /* 0x0000000f00147213 */ /* 0x000fe40000000000 */
[----:B------:R-:W-:Y:S01]  /*02f0*/  ISETP.GT.U32.AND P0, PT, R13, R8, PT ;  /* 0x000000080d00720c */ /* 0x000fe20003f04070 */
[----:B------:R-:W-:-:S04]  /*0300*/  IMAD.HI.U32 R6, R12, R16, RZ ;  /* 0x000000100c067227 */ /* 0x000fc800078e00ff */
[----:B------:R-:W-:Y:S02]  /*0310*/  IMAD.MOV R14, RZ, RZ, -R5 ;  /* 0x000000ffff0e7224 */ /* 0x000fe400078e0a05 */
[----:B------:R-:W-:Y:S02]  /*0320*/  IMAD.MOV R18, RZ, RZ, -R6 ;  /* 0x000000ffff127224 */ /* 0x000fe400078e0a06 */
[----:B------:R-:W-:-:S04]  /*0330*/  IMAD.HI.U32 R6, R12, R19, RZ ;  /* 0x000000130c067227 */ /* 0x000fc800078e00ff */
[C---:B------:R-:W-:Y:S02]  /*0340*/  IMAD R10, R13.reuse, R14, R10 ;  /* 0x0000000e0d0a7224 */ /* 0x040fe400078e020a */
[C---:B------:R-:W-:Y:S01]  /*0350*/  IMAD R14, R13.reuse, R18, R16 ;  /* 0x000000120d0e7224 */ /* 0x040fe200078e0210 */
[----:B------:R-:W-:Y:S01]  /*0360*/  IABS R18, R0 ;  /* 0x0000000000127213 */ /* 0x000fe20000000000 */
[----:B------:R-:W-:Y:S01]  /*0370*/  IMAD.MOV.U32 R5, RZ, RZ, R20 ;  /* 0x000000ffff057224 */ /* 0x000fe200078e0014 */
[C---:B------:R-:W-:Y:S01]  /*0380*/  ISETP.GT.U32.AND P1, PT, R13.reuse, R10, PT ;  /* 0x0000000a0d00720c */ /* 0x040fe20003f24070 */
[----:B------:R-:W-:Y:S01]  /*0390*/  IMAD.MOV R16, RZ, RZ, -R6 ;  /* 0x000000ffff107224 */ /* 0x000fe200078e0a06 */
[----:B------:R-:W-:Y:S01]  /*03a0*/  ISETP.GT.U32.AND P2, PT, R13, R14, PT ;  /* 0x0000000e0d00720c */ /* 0x000fe20003f44070 */
[----:B------:R-:W-:-:S04]  /*03b0*/  IMAD.HI.U32 R6, R12, R5, RZ ;  /* 0x000000050c067227 */ /* 0x000fc800078e00ff */
[C---:B------:R-:W-:Y:S02]  /*03c0*/  IMAD R16, R13.reuse, R16, R19 ;  /* 0x000000100d107224 */ /* 0x040fe400078e0213 */
[----:B------:R-:W-:Y:S02]  /*03d0*/  @!P0 IMAD.IADD R8, R8, 0x1, -R13 ;  /* 0x0000000108088824 */ /* 0x000fe400078e0a0d */
[----:B------:R-:W-:Y:S01]  /*03e0*/  IMAD.MOV.U32 R19, RZ, RZ, R18 ;  /* 0x000000ffff137224 */ /* 0x000fe200078e0012 */
[C---:B------:R-:W-:Y:S01]  /*03f0*/  ISETP.GT.U32.AND P4, PT, R13.reuse, R16, PT ;  /* 0x000000100d00720c */ /* 0x040fe20003f84070 */
[----:B------:R-:W-:Y:S01]  /*0400*/  IMAD.MOV R18, RZ, RZ, -R6 ;  /* 0x000000ffff127224 */ /* 0x000fe200078e0a06 */
[----:B------:R-:W-:Y:S01]  /*0410*/  ISETP.GT.U32.AND P3, PT, R13, R8, PT ;  /* 0x000000080d00720c */ /* 0x000fe20003f64070 */
[----:B------:R-:W-:-:S04]  /*0420*/  IMAD.HI.U32 R6, R12, R19, RZ ;  /* 0x000000130c067227 */ /* 0x000fc800078e00ff */
[C---:B------:R-:W-:Y:S02]  /*0430*/  IMAD R18, R13.reuse, R18, R5 ;  /* 0x000000120d127224 */ /* 0x040fe400078e0205 */
[----:B------:R-:W-:Y:S02]  /*0440*/  IMAD.MOV R6, RZ, RZ, -R6 ;  /* 0x000000ffff067224 */ /* 0x000fe400078e0a06 */
[--C-:B------:R-:W-:Y:S01]  /*0450*/  @!P1 IMAD.IADD R10, R10, 0x1, -R13.reuse ;  /* 0x000000010a0a9824 */ /* 0x100fe200078e0a0d */
[C---:B------:R-:W-:Y:S01]  /*0460*/  ISETP.GT.U32.AND P0, PT, R13.reuse, R18, PT ;  /* 0x000000120d00720c */ /* 0x040fe20003f04070 */
[--C-:B------:R-:W-:Y:S02]  /*0470*/  @!P2 IMAD.IADD R14, R14, 0x1, -R13.reuse ;  /* 0x000000010e0ea824 */ /* 0x100fe400078e0a0d */
[--C-:B------:R-:W-:Y:S01]  /*0480*/  @!P4 IMAD.IADD R16, R16, 0x1, -R13.reuse ;  /* 0x000000011010c824 */ /* 0x100fe200078e0a0d */
[C---:B------:R-:W-:Y:S01]  /*0490*/  ISETP.GT.U32.AND P1, PT, R13.reuse, R10, PT ;  /* 0x0000000a0d00720c */ /* 0x040fe20003f24070 */
[----:B------:R-:W-:Y:S01]  /*04a0*/  @!P3 IMAD.IADD R8, R8, 0x1, -R13 ;  /* 0x000000010808b824 */ /* 0x000fe200078e0a0d */
[C---:B------:R-:W-:Y:S01]  /*04b0*/  ISETP.GT.U32.AND P2, PT, R13.reuse, R14, PT ;  /* 0x0000000e0d00720c */ /* 0x040fe20003f44070 */
[C---:B------:R-:W-:Y:S01]  /*04c0*/  IMAD R6, R13.reuse, R6, R19 ;  /* 0x000000060d067224 */ /* 0x040fe200078e0213 */
[----:B------:R-:W-:Y:S01]  /*04d0*/  ISETP.GT.U32.AND P5, PT, R13, R16, PT ;  /* 0x000000100d00720c */ /* 0x000fe20003fa4070 */
[----:B------:R-:W-:Y:S01]  /*04e0*/  @!P6 IMAD.MOV R8, RZ, RZ, -R8 ;  /* 0x000000ffff08e224 */ /* 0x000fe200078e0a08 */
[----:B------:R-:W-:-:S02]  /*04f0*/  ISETP.GE.AND P4, PT, R11, RZ, PT ;  /* 0x000000ff0b00720c */ /* 0x000fc40003f86270 */
[----:B------:R-:W-:Y:S01]  /*0500*/  ISETP.GT.U32.AND P6, PT, R13, R6, PT ;  /* 0x000000060d00720c */ /* 0x000fe20003fc4070 */
[--C-:B------:R-:W-:Y:S01]  /*0510*/  @!P0 IMAD.IADD R18, R18, 0x1, -R13.reuse ;  /* 0x0000000112128824 */ /* 0x100fe200078e0a0d */
[----:B------:R-:W-:Y:S02]  /*0520*/  ISETP.GE.AND P0, PT, R17, RZ, PT ;  /* 0x000000ff1100720c */ /* 0x000fe40003f06270 */
[----:B------:R-:W-:Y:S01]  /*0530*/  ISETP.GE.AND P3, PT, R2, RZ, PT ;  /* 0x000000ff0200720c */ /* 0x000fe20003f66270 */
[--C-:B------:R-:W-:Y:S01]  /*0540*/  @!P1 IMAD.IADD R10, R10, 0x1, -R13.reuse ;  /* 0x000000010a0a9824 */ /* 0x100fe200078e0a0d */
[----:B------:R-:W-:Y:S01]  /*0550*/  ISETP.GE.AND P1, PT, R15, RZ, PT ;  /* 0x000000ff0f00720c */ /* 0x000fe20003f26270 */
[--C-:B------:R-:W-:Y:S01]  /*0560*/  @!P2 IMAD.IADD R14, R14, 0x1, -R13.reuse ;  /* 0x000000010e0ea824 */ /* 0x100fe200078e0a0d */
[----:B------:R-:W-:Y:S01]  /*0570*/  ISETP.GT.U32.AND P2, PT, R13, R18, PT ;  /* 0x000000120d00720c */ /* 0x000fe20003f44070 */
[--C-:B------:R-:W-:Y:S02]  /*0580*/  @!P5 IMAD.IADD R16, R16, 0x1, -R13.reuse ;  /* 0x000000011010d824 */ /* 0x100fe400078e0a0d */
[----:B------:R-:W-:Y:S01]  /*0590*/  @!P4 IMAD.MOV R10, RZ, RZ, -R10 ;  /* 0x000000ffff0ac224 */ /* 0x000fe200078e0a0a */
[----:B------:R-:W-:Y:S01]  /*05a0*/  ISETP.GE.AND P4, PT, R0, RZ, PT ;  /* 0x000000ff0000720c */ /* 0x000fe20003f86270 */
[----:B------:R-:W-:-:S02]  /*05b0*/  @!P6 IMAD.IADD R6, R6, 0x1, -R13 ;  /* 0x000000010606e824 */ /* 0x000fc400078e0a0d */
[----:B------:R-:W-:Y:S01]  /*05c0*/  @!P0 IMAD.MOV R16, RZ, RZ, -R16 ;  /* 0x000000ffff108224 */ /* 0x000fe200078e0a10 */
[----:B------:R-:W-:Y:S01]  /*05d0*/  ISETP.NE.AND P0, PT, R9, RZ, PT ;  /* 0x000000ff0900720c */ /* 0x000fe20003f05270 */
[----:B------:R-:W-:Y:S01]  /*05e0*/  @!P3 IMAD.MOV R14, RZ, RZ, -R14 ;  /* 0x000000ffff0eb224 */ /* 0x000fe200078e0a0e */
[----:B------:R-:W-:Y:S01]  /*05f0*/  ISETP.GT.U32.AND P3, PT, R13, R6, PT ;  /* 0x000000060d00720c */ /* 0x000fe20003f64070 */
[----:B------:R-:W-:Y:S01]  /*0600*/  VIADD R0, R0, 0x1 ;  /* 0x0000000100007836 */ /* 0x000fe20000000000 */
[C---:B------:R-:W-:Y:S01]  /*0610*/  SEL R22, R23.reuse, R8, !P0 ;  /* 0x0000000817167207 */ /* 0x040fe20004000000 */
[----:B------:R-:W-:Y:S01]  /*0620*/  @!P2 IMAD.IADD R18, R18, 0x1, -R13 ;  /* 0x000000011212a824 */ /* 0x000fe200078e0a0d */
[C---:B------:R-:W-:Y:S02]  /*0630*/  SEL R20, R23.reuse, R16, !P0 ;  /* 0x0000001017147207 */ /* 0x040fe40004000000 */
[----:B------:R-:W-:Y:S01]  /*0640*/  IABS R5, R0 ;  /* 0x0000000000057213 */ /* 0x000fe20000000000 */
[----:B------:R-:W-:Y:S01]  /*0650*/  @!P1 IMAD.MOV R18, RZ, RZ, -R18 ;  /* 0x000000ffff129224 */ /* 0x000fe200078e0a12 */
[C---:B------:R-:W-:Y:S01]  /*0660*/  SEL R8, R23.reuse, R10, !P0 ;  /* 0x0000000a17087207 */ /* 0x040fe20004000000 */
[----:B------:R-:W-:Y:S01]  /*0670*/  IMAD R2, R20, R9, R22 ;  /* 0x0000000914027224 */ /* 0x000fe200078e0216 */
[----:B------:R-:W-:Y:S01]  /*0680*/  ISETP.GE.AND P2, PT, R0, RZ, PT ;  /* 0x000000ff0000720c */ /* 0x000fe20003f46270 */
[----:B------:R-:W-:Y:S01]  /*0690*/  IMAD.HI.U32 R0, R12, R5, RZ ;  /* 0x000000050c007227 */ /* 0x000fe200078e00ff */
[----:B------:R-:W-:-:S02]  /*06a0*/  SEL R4, R23, R14, !P0 ;  /* 0x0000000e17047207 */ /* 0x000fc40004000000 */
[----:B------:R-:W-:Y:S01]  /*06b0*/  SEL R10, R23, R18, !P0 ;  /* 0x00000012170a7207 */ /* 0x000fe20004000000 */
[-C--:B------:R-:W-:Y:S02]  /*06c0*/  IMAD R11, R2, R9.reuse, R8 ;  /* 0x00000009020b7224 */ /* 0x080fe400078e0208 */
[----:B------:R-:W-:Y:S02]  /*06d0*/  @!P3 IMAD.IADD R6, R6, 0x1, -R13 ;  /* 0x000000010606b824 */ /* 0x000fe400078e0a0d */
[----:B------:R-:W-:Y:S01]  /*06e0*/  IMAD.MOV R0, RZ, RZ, -R0 ;  /* 0x000000ffff007224 */ /* 0x000fe200078e0a00 */
[----:B0-----:R-:W-:Y:S01]  /*06f0*/  IADD3 R28, P1, PT, R11, UR8, RZ ;  /* 0x000000080b1c7c10 */ /* 0x001fe2000ff3e0ff */
[----:B------:R-:W-:Y:S02]  /*0700*/  @!P4 IMAD.MOV R6, RZ, RZ, -R6 ;  /* 0x000000ffff06c224 */ /* 0x000fe400078e0a06 */
[----:B------:R-:W-:Y:S01]  /*0710*/  IMAD R0, R13, R0, R5 ;  /* 0x000000000d007224 */ /* 0x000fe200078e0205 */
[----:B------:R-:W-:Y:S01]  /*0720*/  LEA.HI.X.SX32 R29, R11, UR9, 0x1, P1 ;  /* 0x000000090b1d7c11 */ /* 0x000fe200088f0eff */
[CC--:B------:R-:W-:Y:S01]  /*0730*/  IMAD R15, R2.reuse, R9.reuse, R4 ;  /* 0x00000009020f7224 */ /* 0x0c0fe200078e0204 */
[----:B------:R-:W-:Y:S01]  /*0740*/  SEL R5, R23, R6, !P0 ;  /* 0x0000000617057207 */ /* 0x000fe20004000000 */
[----:B------:R-:W-:Y:S01]  /*0750*/  IMAD R2, R2, R9, R10 ;  /* 0x0000000902027224 */ /* 0x000fe200078e020a */
[----:B------:R-:W-:-:S02]  /*0760*/  ISETP.GT.U32.AND P1, PT, R13, R0, PT ;  /* 0x000000000d00720c */ /* 0x000fc40003f24070 */
[C---:B------:R-:W-:Y:S01]  /*0770*/  IADD3 R14, P3, PT, R15.reuse, UR8, RZ ;  /* 0x000000080f0e7c10 */ /* 0x040fe2000ff7e0ff */
[-C--:B------:R-:W-:Y:S01]  /*0780*/  IMAD R21, R20, R9.reuse, R5 ;  /* 0x0000000914157224 */ /* 0x080fe200078e0205 */
[C---:B------:R-:W-:Y:S01]  /*0790*/  IADD3 R18, P4, PT, R2.reuse, UR8, RZ ;  /* 0x0000000802127c10 */ /* 0x040fe2000ff9e0ff */
[----:B--2---:R-:W2:Y:S01]  /*07a0*/  LDG.E.S8 R29, desc[UR6][R28.64] ;  /* 0x000000061c1d7981 */ /* 0x004ea2000c1e1300 */
[----:B------:R-:W-:Y:S01]  /*07b0*/  LEA.HI.X.SX32 R15, R15, UR9, 0x1, P3 ;  /* 0x000000090f0f7c11 */ /* 0x000fe200098f0eff */
[CC--:B------:R-:W-:Y:S01]  /*07c0*/  IMAD R11, R21.reuse, R9.reuse, R4 ;  /* 0x00000009150b7224 */ /* 0x0c0fe200078e0204 */
[----:B------:R-:W-:Y:S01]  /*07d0*/  LEA.HI.X.SX32 R19, R2, UR9, 0x1, P4 ;  /* 0x0000000902137c11 */ /* 0x000fe2000a0f0eff */
[----:B------:R-:W-:Y:S02]  /*07e0*/  IMAD R2, R21, R9, R8 ;  /* 0x0000000915027224 */ /* 0x000fe400078e0208 */
[----:B------:R0:W2:Y:S02]  /*07f0*/  LDG.E.S8 R6, desc[UR6][R14.64] ;  /* 0x000000060e067981 */ /* 0x0000a4000c1e1300 */
[----:B------:R-:W-:Y:S01]  /*0800*/  @!P1 IMAD.IADD R0, R0, 0x1, -R13 ;  /* 0x0000000100009824 */ /* 0x000fe200078e0a0d */
[----:B------:R-:W-:Y:S01]  /*0810*/  IADD3 R16, P3, PT, R2, UR8, RZ ;  /* 0x0000000802107c10 */ /* 0x000fe2000ff7e0ff */
[----:B------:R1:W2:Y:S01]  /*0820*/  LDG.E.S8 R27, desc[UR6][R18.64] ;  /* 0x00000006121b7981 */ /* 0x0002a2000c1e1300 */
[----:B------:R-:W-:-:S02]  /*0830*/  IABS R25, R3 ;  /* 0x0000000300197213 */ /* 0x000fc40000000000 */
[C---:B0-----:R-:W-:Y:S02]  /*0840*/  IADD3 R14, P1, PT, R11.reuse, UR8, RZ ;  /* 0x000000080b0e7c10 */ /* 0x041fe4000ff3e0ff */
[----:B------:R-:W-:Y:S02]  /*0850*/  LEA.HI.X.SX32 R17, R2, UR9, 0x1, P3 ;  /* 0x0000000902117c11 */ /* 0x000fe400098f0eff */
[----:B------:R-:W-:Y:S02]  /*0860*/  LEA.HI.X.SX32 R15, R11, UR9, 0x1, P1 ;  /* 0x000000090b0f7c11 */ /* 0x000fe400088f0eff */
[----:B------:R-:W-:Y:S01]  /*0870*/  ISETP.GT.U32.AND P1, PT, R13, R0, PT ;  /* 0x000000000d00720c */ /* 0x000fe20003f24070 */
[----:B------:R-:W-:Y:S01]  /*0880*/  IMAD.MOV.U32 R2, RZ, RZ, R25 ;  /* 0x000000ffff027224 */ /* 0x000fe200078e0019 */
[----:B------:R-:W3:Y:S01]  /*0890*/  LDG.E.S8 R11, desc[UR6][R16.64] ;  /* 0x00000006100b7981 */ /* 0x000ee2000c1e1300 */
[----:B------:R-:W-:Y:S02]  /*08a0*/  VIADD R25, R3, 0x1 ;  /* 0x0000000103197836 */ /* 0x000fe40000000000 */
[----:B-1----:R-:W-:Y:S01]  /*08b0*/  IMAD.HI.U32 R18, R12, R2, RZ ;  /* 0x000000020c127227 */ /* 0x002fe200078e00ff */
[----:B------:R0:W3:Y:S03]  /*08c0*/  LDG.E.S8 R28, desc[UR6][R14.64] ;  /* 0x000000060e1c7981 */ /* 0x0000e6000c1e1300 */
[----:B------:R-:W-:Y:S01]  /*08d0*/  IMAD.MOV R19, RZ, RZ, -R18 ;  /* 0x000000ffff137224 */ /* 0x000fe200078e0a12 */
[----:B0-----:R-:W-:-:S03]  /*08e0*/  IABS R14, R25 ;  /* 0x00000019000e7213 */ /* 0x001fc60000000000 */
[----:B------:R-:W-:Y:S02]  /*08f0*/  @!P1 IMAD.IADD R0, R0, 0x1, -R13 ;  /* 0x0000000100009824 */ /* 0x000fe400078e0a0d */
[----:B------:R-:W-:Y:S02]  /*0900*/  IMAD.MOV.U32 R18, RZ, RZ, R14 ;  /* 0x000000ffff127224 */ /* 0x000fe400078e000e */
[----:B------:R-:W-:Y:S02]  /*0910*/  @!P2 IMAD.MOV R0, RZ, RZ, -R0 ;  /* 0x000000ffff00a224 */ /* 0x000fe400078e0a00 */
[----:B------:R-:W-:-:S04]  /*0920*/  IMAD.HI.U32 R12, R12, R18, RZ ;  /* 0x000000120c0c7227 */ /* 0x000fc800078e00ff */
[----:B------:R-:W-:Y:S01]  /*0930*/  IMAD.MOV R16, RZ, RZ, -R12 ;  /* 0x000000ffff107224 */ /* 0x000fe200078e0a0c */
[----:B------:R-:W-:Y:S01]  /*0940*/  SEL R12, R23, R0, !P0 ;  /* 0x00000000170c7207 */ /* 0x000fe20004000000 */
[----:B------:R-:W-:-:S04]  /*0950*/  IMAD R21, R21, R9, R10 ;  /* 0x0000000915157224 */ /* 0x000fc800078e020a */
[----:B------:R-:W-:Y:S01]  /*0960*/  IMAD R20, R20, R9, R12 ;  /* 0x0000000914147224 */ /* 0x000fe200078e020c */
[----:B------:R-:W-:-:S03]  /*0970*/  IADD3 R14, P1, PT, R21, UR8, RZ ;  /* 0x00000008150e7c10 */ /* 0x000fc6000ff3e0ff */
[C---:B------:R-:W-:Y:S01]  /*0980*/  IMAD R17, R20.reuse, R9, R8 ;  /* 0x0000000914117224 */ /* 0x040fe200078e0208 */
[----:B------:R-:W-:Y:S01]  /*0990*/  LEA.HI.X.SX32 R15, R21, UR9, 0x1, P1 ;  /* 0x00000009150f7c11 */ /* 0x000fe200088f0eff */
[C---:B------:R-:W-:Y:S02]  /*09a0*/  IMAD R2, R13.reuse, R19, R2 ;  /* 0x000000130d027224 */ /* 0x040fe400078e0202 */
[----:B------:R-:W-:Y:S01]  /*09b0*/  IMAD R0, R13, R16, R18 ;  /* 0x000000100d007224 */ /* 0x000fe200078e0212 */
[C---:B------:R-:W-:Y:S01]  /*09c0*/  IADD3 R16, P1, PT, R17.reuse, UR8, RZ ;  /* 0x0000000811107c10 */ /* 0x040fe2000ff3e0ff */
[CC--:B------:R-:W-:Y:S01]  /*09d0*/  IMAD R19, R20.reuse, R9.reuse, R4 ;  /* 0x0000000914137224 */ /* 0x0c0fe200078e0204 */
[----:B------:R-:W4:Y:S01]  /*09e0*/  LDG.E.S8 R14, desc[UR6][R14.64] ;  /* 0x000000060e0e7981 */ /* 0x000f22000c1e1300 */
[----:B------:R-:W-:Y:S01]  /*09f0*/  IMAD R21, R20, R9, R10 ;  /* 0x0000000914157224 */ /* 0x000fe200078e020a */
[----:B------:R-:W-:Y:S02]  /*0a00*/  LEA.HI.X.SX32 R17, R17, UR9, 0x1, P1 ;  /* 0x0000000911117c11 */ /* 0x000fe400088f0eff */
[----:B------:R-:W-:-:S04]  /*0a10*/  IADD3 R18, P1, PT, R19, UR8, RZ ;  /* 0x0000000813127c10 */ /* 0x000fc8000ff3e0ff */
[----:B------:R-:W-:Y:S01]  /*0a20*/  LEA.HI.X.SX32 R19, R19, UR9, 0x1, P1 ;  /* 0x0000000913137c11 */ /* 0x000fe200088f0eff */
[----:B------:R0:W4:Y:S01]  /*0a30*/  LDG.E.S8 R17, desc[UR6][R16.64] ;  /* 0x0000000610117981 */ /* 0x000122000c1e1300 */
[----:B------:R-:W-:-:S03]  /*0a40*/  IADD3 R20, P1, PT, R21, UR8, RZ ;  /* 0x0000000815147c10 */ /* 0x000fc6000ff3e0ff */
[----:B------:R1:W5:Y:S01]  /*0a50*/  LDG.E.S8 R18, desc[UR6][R18.64] ;  /* 0x0000000612127981 */ /* 0x000362000c1e1300 */
[----:B------:R-:W-:-:S05]  /*0a60*/  LEA.HI.X.SX32 R21, R21, UR9, 0x1, P1 ;  /* 0x0000000915157c11 */ /* 0x000fca00088f0eff */
[----:B------:R2:W5:Y:S01]  /*0a70*/  LDG.E.S8 R15, desc[UR6][R20.64] ;  /* 0x00000006140f7981 */ /* 0x000562000c1e1300 */
[C---:B------:R-:W-:Y:S02]  /*0a80*/  ISETP.GT.U32.AND P1, PT, R13.reuse, R2, PT ;  /* 0x000000020d00720c */ /* 0x040fe40003f24070 */
[----:B------:R-:W-:Y:S02]  /*0a90*/  ISETP.GT.U32.AND P3, PT, R13, R0, PT ;  /* 0x000000000d00720c */ /* 0x000fe40003f64070 */
[----:B------:R-:W-:-:S09]  /*0aa0*/  ISETP.GE.AND P2, PT, R3, RZ, PT ;  /* 0x000000ff0300720c */ /* 0x000fd20003f46270 */
[----:B------:R-:W-:-:S05]  /*0ab0*/  @!P1 IMAD.IADD R2, R2, 0x1, -R13 ;  /* 0x0000000102029824 */ /* 0x000fca00078e0a0d */
[----:B------:R-:W-:Y:S01]  /*0ac0*/  ISETP.GT.U32.AND P1, PT, R13, R2, PT ;  /* 0x000000020d00720c */ /* 0x000fe20003f24070 */
[----:B------:R-:W-:-:S12]  /*0ad0*/  @!P3 IMAD.IADD R0, R0, 0x1, -R13 ;  /* 0x000000010000b824 */ /* 0x000fd800078e0a0d */
[----:B------:R-:W-:-:S04]  /*0ae0*/  @!P1 IMAD.IADD R2, R2, 0x1, -R13 ;  /* 0x0000000102029824 */ /* 0x000fc800078e0a0d */
[----:B------:R-:W-:Y:S01]  /*0af0*/  @!P2 IMAD.MOV R2, RZ, RZ, -R2 ;  /* 0x000000ffff02a224 */ /* 0x000fe200078e0a02 */
[----:B------:R-:W-:-:S04]  /*0b00*/  ISETP.GT.U32.AND P1, PT, R13, R0, PT ;  /* 0x000000000d00720c */ /* 0x000fc80003f24070 */
[----:B0-----:R-:W-:Y:S02]  /*0b10*/  SEL R16, R23, R2, !P0 ;  /* 0x0000000217107207 */ /* 0x001fe40004000000 */
[----:B------:R-:W-:-:S03]  /*0b20*/  ISETP.GE.AND P2, PT, R25, RZ, PT ;  /* 0x000000ff1900720c */ /* 0x000fc60003f46270 */
[----:B-1----:R-:W-:-:S04]  /*0b30*/  IMAD R19, R16, R9, R22 ;  /* 0x0000000910137224 */ /* 0x002fc800078e0216 */
[----:B------:R-:W-:Y:S02]  /*0b40*/  IMAD R3, R19, R9, R8 ;  /* 0x0000000913037224 */ /* 0x000fe400078e0208 */
[----:B------:R-:W-:-:S03]  /*0b50*/  @!P1 IMAD.IADD R0, R0, 0x1, -R13 ;  /* 0x0000000100009824 */ /* 0x000fc600078e0a0d */
[C---:B------:R-:W-:Y:S01]  /*0b60*/  IADD3 R2, P1, PT, R3.reuse, UR8, RZ ;  /* 0x0000000803027c10 */ /* 0x040fe2000ff3e0ff */
[----:B------:R-:W-:Y:S02]  /*0b70*/  @!P2 IMAD.MOV R0, RZ, RZ, -R0 ;  /* 0x000000ffff00a224 */ /* 0x000fe400078e0a00 */
[-C--:B------:R-:W-:Y:S01]  /*0b80*/  IMAD R26, R24, R9.reuse, R26 ;  /* 0x00000009181a7224 */ /* 0x080fe200078e021a */
[----:B------:R-:W-:Y:S02]  /*0b90*/  LEA.HI.X.SX32 R3, R3, UR9, 0x1, P1 ;  /* 0x0000000903037c11 */ /* 0x000fe400088f0eff */
[----:B------:R-:W-:Y:S01]  /*0ba0*/  SEL R0, R23, R0, !P0 ;  /* 0x0000000017007207 */ /* 0x000fe20004000000 */
[----:B------:R-:W-:Y:S01]  /*0bb0*/  IMAD R7, R26, R9, R7 ;  /* 0x000000091a077224 */ /* 0x000fe200078e0207 */
[----:B--2---:R-:W-:Y:S01]  /*0bc0*/  IADD3 R27, PT, PT, R27, R29, R6 ;  /* 0x0000001d1b1b7210 */ /* 0x004fe20007ffe006 */
[CC--:B------:R-:W-:Y:S02]  /*0bd0*/  IMAD R6, R19.reuse, R9.reuse, R4 ;  /* 0x0000000913067224 */ /* 0x0c0fe400078e0204 */
[----:B------:R-:W-:-:S03]  /*0be0*/  IMAD R19, R19, R9, R10 ;  /* 0x0000000913137224 */ /* 0x000fc600078e020a */
[C---:B------:R-:W-:Y:S02]  /*0bf0*/  IADD3 R20, P2, PT, R6.reuse, UR8, RZ ;  /* 0x0000000806147c10 */ /* 0x040fe4000ff5e0ff */
[C---:B------:R-:W-:Y:S02]  /*0c00*/  IADD3 R24, P1, PT, R19.reuse, UR8, RZ ;  /* 0x0000000813187c10 */ /* 0x040fe4000ff3e0ff */
[----:B------:R-:W-:Y:S02]  /*0c10*/  LEA.HI.X.SX32 R21, R6, UR9, 0x1, P2 ;  /* 0x0000000906157c11 */ /* 0x000fe400090f0eff */
[----:B------:R0:W2:Y:S01]  /*0c20*/  LDG.E.S8 R6, desc[UR6][R2.64] ;  /* 0x0000000602067981 */ /* 0x0000a2000c1e1300 */
[----:B---3--:R-:W-:Y:S01]  /*0c30*/  IADD3 R11, PT, PT, R28, R27, R11 ;  /* 0x0000001b1c0b7210 */ /* 0x008fe20007ffe00b */
[-C--:B------:R-:W-:Y:S01]  /*0c40*/  IMAD R28, R16, R9.reuse, R5 ;  /* 0x00000009101c7224 */ /* 0x080fe200078e0205 */
[----:B------:R-:W-:Y:S01]  /*0c50*/  LEA.HI.X.SX32 R25, R19, UR9, 0x1, P1 ;  /* 0x0000000913197c11 */ /* 0x000fe200088f0eff */
[----:B------:R1:W2:Y:S02]  /*0c60*/  LDG.E.S8 R13, desc[UR6][R20.64] ;  /* 0x00000006140d7981 */ /* 0x0002a4000c1e1300 */
[----:B------:R-:W-:-:S02]  /*0c70*/  IMAD R27, R28, R9, R8 ;  /* 0x000000091c1b7224 */ /* 0x000fc400078e0208 */
[-C--:B0-----:R-:W-:Y:S01]  /*0c80*/  IMAD R3, R28, R9.reuse, R10 ;  /* 0x000000091c037224 */ /* 0x081fe200078e020a */
[----:B------:R0:W3:Y:S01]  /*0c90*/  LDG.E.S8 R19, desc[UR6][R24.64] ;  /* 0x0000000618137981 */ /* 0x0000e2000c1e1300 */
[----:B------:R-:W-:Y:S01]  /*0ca0*/  IMAD R16, R16, R9, R12 ;  /* 0x0000000910107224 */ /* 0x000fe200078e020c */
[----:B------:R-:W-:-:S04]  /*0cb0*/  IADD3 R28, P1, PT, R27, UR8, RZ ;  /* 0x000000081b1c7c10 */ /* 0x000fc8000ff3e0ff */
[----:B------:R-:W-:Y:S01]  /*0cc0*/  LEA.HI.X.SX32 R29, R27, UR9, 0x1, P1 ;  /* 0x000000091b1d7c11 */ /* 0x000fe200088f0eff */
[-C--:B------:R-:W-:Y:S01]  /*0cd0*/  IMAD R27, R16, R9.reuse, R8 ;  /* 0x00000009101b7224 */ /* 0x080fe200078e0208 */
[----:B------:R-:W-:Y:S01]  /*0ce0*/  IADD3 R2, P2, PT, R3, UR8, RZ ;  /* 0x0000000803027c10 */ /* 0x000fe2000ff5e0ff */
[----:B------:R-:W-:Y:S02]  /*0cf0*/  IMAD R5, R0, R9, R5 ;  /* 0x0000000900057224 */ /* 0x000fe400078e0205 */
[----:B------:R-:W3:Y:S01]  /*0d00*/  LDG.E.S8 R28, desc[UR6][R28.64] ;  /* 0x000000061c1c7981 */ /* 0x000ee2000c1e1300 */
[----:B-1----:R-:W-:-:S04]  /*0d10*/  IADD3 R20, P1, PT, R27, UR8, RZ ;  /* 0x000000081b147c10 */ /* 0x002fc8000ff3e0ff */
[----:B------:R-:W-:Y:S01]  /*0d20*/  LEA.HI.X.SX32 R21, R27, UR9, 0x1, P1 ;  /* 0x000000091b157c11 */ /* 0x000fe200088f0eff */
[----:B------:R-:W-:Y:S01]  /*0d30*/  IMAD R27, R16, R9, R4 ;  /* 0x00000009101b7224 */ /* 0x000fe200078e0204 */
[----:B------:R-:W-:-:S04]  /*0d40*/  LEA.HI.X.SX32 R3, R3, UR9, 0x1, P2 ;  /* 0x0000000903037c11 */ /* 0x000fc800090f0eff */
[C---:B0-----:R-:W-:Y:S01]  /*0d50*/  IADD3 R24, P1, PT, R27.reuse, UR8, RZ ;  /* 0x000000081b187c10 */ /* 0x041fe2000ff3e0ff */
[-C--:B------:R-:W-:Y:S01]  /*0d60*/  IMAD R16, R16, R9.reuse, R10 ;  /* 0x0000000910107224 */ /* 0x080fe200078e020a */
[----:B------:R-:W3:Y:S02]  /*0d70*/  LDG.E.S8 R21, desc[UR6][R20.64] ;  /* 0x0000000614157981 */ /* 0x000ee4000c1e1300 */
[----:B------:R-:W-:Y:S01]  /*0d80*/  LEA.HI.X.SX32 R25, R27, UR9, 0x1, P1 ;  /* 0x000000091b197c11 */ /* 0x000fe200088f0eff */
[CC--:B------:R-:W-:Y:S01]  /*0d90*/  IMAD R27, R0.reuse, R9.reuse, R22 ;  /* 0x00000009001b7224 */ /* 0x0c0fe200078e0216 */
[----:B------:R0:W3:Y:S01]  /*0da0*/  LDG.E.S8 R2, desc[UR6][R2.64] ;  /* 0x0000000602027981 */ /* 0x0000e2000c1e1300 */
[-C--:B------:R-:W-:Y:S01]  /*0db0*/  IMAD R0, R0, R9.reuse, R12 ;  /* 0x0000000900007224 */ /* 0x080fe200078e020c */
[C---:B------:R-:W-:Y:S01]  /*0dc0*/  IADD3 R22, P0, PT, R16.reuse, UR8, RZ ;  /* 0x0000000810167c10 */ /* 0x040fe2000ff1e0ff */
[CC--:B------:R-:W-:Y:S01]  /*0dd0*/  IMAD R12, R27.reuse, R9.reuse, R4 ;  /* 0x000000091b0c7224 */ /* 0x0c0fe200078e0204 */
[----:B------:R1:W3:Y:S02]  /*0de0*/  LDG.E.S8 R24, desc[UR6][R24.64] ;  /* 0x0000000618187981 */ /* 0x0002e4000c1e1300 */
[----:B------:R-:W-:Y:S01]  /*0df0*/  LEA.HI.X.SX32 R23, R16, UR9, 0x1, P0 ;  /* 0x0000000910177c11 */ /* 0x000fe200080f0eff */
[----:B0-----:R-:W-:Y:S01]  /*0e00*/  IMAD R3, R27, R9, R8 ;  /* 0x000000091b037224 */ /* 0x001fe200078e0208 */
[----:B----4-:R-:W-:Y:S01]  /*0e10*/  IADD3 R20, PT, PT, R17, R11, R14 ;  /* 0x0000000b11147210 */ /* 0x010fe20007ffe00e */
[-C--:B------:R-:W-:Y:S01]  /*0e20*/  IMAD R27, R27, R9.reuse, R10 ;  /* 0x000000091b1b7224 */ /* 0x080fe200078e020a */
[C---:B------:R-:W-:Y:S01]  /*0e30*/  IADD3 R14, P1, PT, R12.reuse, UR8, RZ ;  /* 0x000000080c0e7c10 */ /* 0x040fe2000ff3e0ff */
[----:B------:R0:W4:Y:S01]  /*0e40*/  LDG.E.S8 R11, desc[UR6][R22.64] ;  /* 0x00000006160b7981 */ /* 0x000122000c1e1300 */
[----:B------:R-:W-:Y:S01]  /*0e50*/  IADD3 R16, P0, PT, R3, UR8, RZ ;  /* 0x0000000803107c10 */ /* 0x000fe2000ff1e0ff */
[-C--:B-1----:R-:W-:Y:S01]  /*0e60*/  IMAD R25, R5, R9.reuse, R4 ;  /* 0x0000000905197224 */ /* 0x082fe200078e0204 */
[----:B-----5:R-:W-:Y:S01]  /*0e70*/  IADD3 R18, PT, PT, R15, R20, R18 ;  /* 0x000000140f127210 */ /* 0x020fe20007ffe012 */
[CC--:B------:R-:W-:Y:S01]  /*0e80*/  IMAD R20, R5.reuse, R9.reuse, R8 ;  /* 0x0000000905147224 */ /* 0x0c0fe200078e0208 */
[----:B------:R-:W-:Y:S01]  /*0e90*/  LEA.HI.X.SX32 R15, R12, UR9, 0x1, P1 ;  /* 0x000000090c0f7c11 */ /* 0x000fe200088f0eff */
[----:B------:R-:W-:Y:S01]  /*0ea0*/  IMAD R5, R5, R9, R10 ;  /* 0x0000000905057224 */ /* 0x000fe200078e020a */
[----:B------:R-:W-:-:S02]  /*0eb0*/  LEA.HI.X.SX32 R17, R3, UR9, 0x1, P0 ;  /* 0x0000000903117c11 */ /* 0x000fc400080f0eff */
[C---:B0-----:R-:W-:Y:S01]  /*0ec0*/  IADD3 R22, P1, PT, R20.reuse, UR8, RZ ;  /* 0x0000000814167c10 */ /* 0x041fe2000ff3e0ff */
[----:B------:R0:W5:Y:S01]  /*0ed0*/  LDG.E.S8 R12, desc[UR6][R14.64] ;  /* 0x000000060e0c7981 */ /* 0x000162000c1e1300 */
[C---:B------:R-:W-:Y:S02]  /*0ee0*/  IADD3 R26, P0, PT, R27.reuse, UR8, RZ ;  /* 0x000000081b1a7c10 */ /* 0x040fe4000ff1e0ff */
[----:B------:R-:W-:Y:S01]  /*0ef0*/  LEA.HI.X.SX32 R23, R20, UR9, 0x1, P1 ;  /* 0x0000000914177c11 */ /* 0x000fe200088f0eff */
[----:B------:R1:W5:Y:S01]  /*0f00*/  LDG.E.S8 R3, desc[UR6][R16.64] ;  /* 0x0000000610037981 */ /* 0x000362000c1e1300 */
[----:B------:R-:W-:Y:S01]  /*0f10*/  LEA.HI.X.SX32 R27, R27, UR9, 0x1, P0 ;  /* 0x000000091b1b7c11 */ /* 0x000fe200080f0eff */
[CC--:B------:R-:W-:Y:S02]  /*0f20*/  IMAD R8, R0.reuse, R9.reuse, R8 ;  /* 0x0000000900087224 */ /* 0x0c0fe400078e0208 */
[----:B------:R-:W-:Y:S01]  /*0f30*/  IMAD R20, R0, R9, R4 ;  /* 0x0000000900147224 */ /* 0x000fe200078e0204 */
[----:B------:R1:W5:Y:S01]  /*0f40*/  LDG.E.S8 R23, desc[UR6][R22.64] ;  /* 0x0000000616177981 */ /* 0x000362000c1e1300 */
[----:B0-----:R-:W-:-:S03]  /*0f50*/  IADD3 R14, P1, PT, R5, UR8, RZ ;  /* 0x00000008050e7c10 */ /* 0x001fc6000ff3e0ff */
[----:B------:R-:W5:Y:S01]  /*0f60*/  LDG.E.S8 R26, desc[UR6][R26.64] ;  /* 0x000000061a1a7981 */ /* 0x000f62000c1e1300 */
[----:B-1----:R-:W-:Y:S02]  /*0f70*/  IADD3 R16, P0, PT, R25, UR8, RZ ;  /* 0x0000000819107c10 */ /* 0x002fe4000ff1e0ff */
[----:B------:R-:W-:Y:S02]  /*0f80*/  LEA.HI.X.SX32 R15, R5, UR9, 0x1, P1 ;  /* 0x00000009050f7c11 */ /* 0x000fe400088f0eff */
[----:B------:R-:W-:Y:S02]  /*0f90*/  LEA.HI.X.SX32 R17, R25, UR9, 0x1, P0 ;  /* 0x0000000919117c11 */ /* 0x000fe400080f0eff */
[----:B------:R-:W-:Y:S01]  /*0fa0*/  IADD3 R4, P0, PT, R8, UR8, RZ ;  /* 0x0000000808047c10 */ /* 0x000fe2000ff1e0ff */
[----:B------:R0:W5:Y:S01]  /*0fb0*/  LDG.E.S8 R25, desc[UR6][R14.64] ;  /* 0x000000060e197981 */ /* 0x000162000c1e1300 */
[----:B------:R-:W-:Y:S01]  /*0fc0*/  IMAD R0, R0, R9, R10 ;  /* 0x0000000900007224 */ /* 0x000fe200078e020a */
[----:B------:R-:W-:-:S02]  /*0fd0*/  SHF.R.S32.HI R22, RZ, 0x1f, R7 ;  /* 0x0000001fff167819 */ /* 0x000fc40000011407 */
[----:B------:R-:W-:Y:S01]  /*0fe0*/  LEA.HI.X.SX32 R5, R8, UR9, 0x1, P0 ;  /* 0x0000000908057c11 */ /* 0x000fe200080f0eff */
[----:B------:R1:W5:Y:S01]  /*0ff0*/  LDG.E.S8 R10, desc[UR6][R16.64] ;  /* 0x00000006100a7981 */ /* 0x000362000c1e1300 */
[----:B------:R-:W-:-:S03]  /*1000*/  IADD3 R8, P2, PT, R7, UR8, RZ ;  /* 0x0000000807087c10 */ /* 0x000fc6000ff5e0ff */
[----:B------:R-:W5:Y:S01]  /*1010*/  LDG.E.S8 R4, desc[UR6][R4.64] ;  /* 0x0000000604047981 */ /* 0x000f62000c1e1300 */
[----:B0-----:R-:W-:Y:S02]  /*1020*/  IADD3 R14, P1, PT, R20, UR8, RZ ;  /* 0x00000008140e7c10 */ /* 0x001fe4000ff3e0ff */
[----:B------:R-:W-:Y:S02]  /*1030*/  IADD3.X R9, PT, PT, R22, UR9, RZ, P2, !PT ;  /* 0x0000000916097c10 */ /* 0x000fe400097fe4ff */
[----:B------:R-:W-:Y:S02]  /*1040*/  LEA.HI.X.SX32 R15, R20, UR9, 0x1, P1 ;  /* 0x00000009140f7c11 */ /* 0x000fe400088f0eff */
[C---:B-1----:R-:W-:Y:S01]  /*1050*/  IADD3 R16, P0, PT, R0.reuse, UR8, RZ ;  /* 0x0000000800107c10 */ /* 0x042fe2000ff1e0ff */
[----:B------:R-:W5:Y:S03]  /*1060*/  LDG.E.U8 R8, desc[UR6][R8.64] ;  /* 0x0000000608087981 */ /* 0x000f66000c1e1100 */
[----:B------:R-:W-:Y:S01]  /*1070*/  LEA.HI.X.SX32 R17, R0, UR9, 0x1, P0 ;  /* 0x0000000900117c11 */ /* 0x000fe200080f0eff */
[----:B------:R-:W5:Y:S01]  /*1080*/  LDG.E.S8 R27, desc[UR6][R14.64] ;  /* 0x000000060e1b7981 */ /* 0x000f62000c1e1300 */
[----:B------:R-:W0:Y:S03]  /*1090*/  LDCU.64 UR8, c[0x0][0x390] ;  /* 0x00007200ff0877ac */ /* 0x000e260008000a00 */
[----:B------:R-:W5:Y:S01]  /*10a0*/  LDG.E.S8 R16, desc[UR6][R16.64] ;  /* 0x0000000610107981 */ /* 0x000f62000c1e1300 */
[----:B--2---:R-:W-:-:S04]  /*10b0*/  IADD3 R6, PT, PT, R13, R18, R6 ;  /* 0x000000120d067210 */ /* 0x004fc80007ffe006 */
[----:B---3--:R-:W-:-:S04]  /*10c0*/  IADD3 R6, PT, PT, R28, R6, R19 ;  /* 0x000000061c067210 */ /* 0x008fc80007ffe013 */
[----:B------:R-:W-:-:S04]  /*10d0*/  IADD3 R2, PT, PT, R21, R6, R2 ;  /* 0x0000000615027210 */ /* 0x000fc80007ffe002 */
[----:B----4-:R-:W-:-:S04]  /*10e0*/  IADD3 R2, PT, PT, R11, R2, R24 ;  /* 0x000000020b027210 */ /* 0x010fc80007ffe018 */
[----:B-----5:R-:W-:-:S04]  /*10f0*/  IADD3 R3, PT, PT, R12, R2, R3 ;  /* 0x000000020c037210 */ /* 0x020fc80007ffe003 */
[----:B------:R-:W-:-:S04]  /*1100*/  IADD3 R3, PT, PT, R23, R3, R26 ;  /* 0x0000000317037210 */ /* 0x000fc80007ffe01a */
[----:B------:R-:W-:Y:S02]  /*1110*/  IADD3 R3, PT, PT, R25, R3, R10 ;  /* 0x0000000319037210 */ /* 0x000fe40007ffe00a */
[C---:B------:R-:W-:Y:S02]  /*1120*/  ISETP.NE.AND P2, PT, R8.reuse, RZ, PT ;  /* 0x000000ff0800720c */ /* 0x040fe40003f45270 */
[----:B------:R-:W-:Y:S02]  /*1130*/  IADD3 R3, PT, PT, R27, R3, R4 ;  /* 0x000000031b037210 */ /* 0x000fe40007ffe004 */
[----:B------:R-:W-:-:S03]  /*1140*/  ISETP.NE.AND P0, PT, R8, RZ, PT ;  /* 0x000000ff0800720c */ /* 0x000fc60003f05270 */
[----:B------:R-:W-:-:S04]  /*1150*/  IMAD.IADD R3, R3, 0x1, R16 ;  /* 0x0000000103037824 */ /* 0x000fc800078e0210 */
[C---:B------:R-:W-:Y:S01]  /*1160*/  VIADD R0, R3.reuse, 0xfffffff8 ;  /* 0xfffffff803007836 */ /* 0x040fe20000000000 */
[----:B------:R-:W-:Y:S02]  /*1170*/  ISETP.NE.AND P3, PT, R3, 0x6, PT ;  /* 0x000000060300780c */ /* 0x000fe40003f65270 */
[----:B0-----:R-:W-:Y:S02]  /*1180*/  IADD3 R2, P4, PT, R7, UR8, RZ ;  /* 0x0000000807027c10 */ /* 0x001fe4000ff9e0ff */
[----:B------:R-:W-:Y:S02]  /*1190*/  ISETP.GE.U32.AND P1, PT, R0, -0x3, PT ;  /* 0xfffffffd0000780c */ /* 0x000fe40003f26070 */
[----:B------:R-:W-:Y:S02]  /*11a0*/  @!P2 SEL R8, R8, 0x1, P3 ;  /* 0x000000010808a807 */ /* 0x000fe40001800000 */
[----:B------:R-:W-:Y:S02]  /*11b0*/  IADD3.X R3, PT, PT, R22, UR9, RZ, P4, !PT ;  /* 0x0000000916037c10 */ /* 0x000fe4000a7fe4ff */
[----:B------:R-:W-:-:S05]  /*11c0*/  @P0 SEL R8, R8, RZ, P1 ;  /* 0x000000ff08080207 */ /* 0x000fca0000800000 */
[----:B------:R-:W-:Y:S01]  /*11d0*/  STG.E.U8 desc[UR6][R2.64], R8 ;  /* 0x0000000802007986 */ /* 0x000fe2000c101106 */
[----:B------:R-:W-:Y:S05]  /*11e0*/  EXIT ;  /* 0x000000000000794d */ /* 0x000fea0003800000 */
.L_x_0:
[----:B------:R-:W-:-:S00]  /*11f0*/  BRA `(.L_x_0) ;  /* 0xfffffffc00fc7947 */ /* 0x000fc0000383ffff */
[----:B------:R-:W-:-:S00]  /*1200*/  NOP ;  /* 0x0000000000007918 */ /* 0x000fc00000000000 */
[----:B------:R-:W-:-:S00]  /*1210*/  NOP ;  /* 0x0000000000007918 */ /* 0x000fc00000000000 */
[----:B------:R-:W-:-:S00]  /*1220*/  NOP ;  /* 0x0000000000007918 */ /* 0x000fc00000000000 */
[----:B------:R-:W-:-:S00]  /*1230*/  NOP ;  /* 0x0000000000007918 */ /* 0x000fc00000000000 */
[----:B------:R-:W-:-:S00]  /*1240*/  NOP ;  /* 0x0000000000007918 */ /* 0x000fc00000000000 */
[----:B------:R-:W-:-:S00]  /*1250*/  NOP ;  /* 0x0000000000007918 */ /* 0x000fc00000000000 */
[----:B------:R-:W-:-:S00]  /*1260*/  NOP ;  /* 0x0000000000007918 */ /* 0x000fc00000000000 */
[----:B------:R-:W-:-:S00]  /*1270*/  NOP ;  /* 0x0000000000007918 */ /* 0x000fc00000000000 */
.L_x_1:


//--------------------- .nv.shared.reserved.0     --------------------------
	.section	.nv.shared.reserved.0,"aw",@nobits
	.weak		__nv_reservedSMEM_offset_0_alias
	.size		__nv_reservedSMEM_offset_0_alias, 0, 64
	.other		__nv_reservedSMEM_offset_0_alias,@"STO_CUDA_RESERVED_SHARED STV_DEFAULT"
__nv_reservedSMEM_offset_0_alias:
	.zero		0
	.zero		64


//--------------------- .nv.constant0._Z17life3d_run_kerneliPcS_ --------------------------
	.section	.nv.constant0._Z17life3d_run_kerneliPcS_,"a",@progbits
	.sectionflags	@""
	.align	4
.nv.constant0._Z17life3d_run_kerneliPcS_:
	.zero		920


//--------------------- SYMBOLS --------------------------

	.type		.nv.reservedSmem.offset0,@object
	.size		.nv.reservedSmem.offset0,0x4
